	.headerflags	@"EF_CUDA_TEXMODE_UNIFIED EF_CUDA_64BIT_ADDRESS EF_CUDA_ACCELERATORS EF_CUDA_SM90 EF_CUDA_VIRTUAL_SM(EF_CUDA_SM90)"
	.elftype	@"ET_EXEC"


//--------------------- .nv.info                  --------------------------
	.section	.nv.info,"",@"SHT_CUDA_INFO"
	.align	4


	//----- nvinfo : EIATTR_REGCOUNT
	.align		4
        /*0000*/ 	.byte	0x04, 0x2f
        /*0002*/ 	.short	(.L_3 - .L_2)
	.align		4
.L_2:
        /*0004*/ 	.word	index@(triton_poi_fused__native_batch_norm_legit_no_training_relu_9)
        /*0008*/ 	.word	0x00000013


	//----- nvinfo : EIATTR_MIN_STACK_SIZE
	.align		4
.L_3:
        /*000c*/ 	.byte	0x04, 0x12
        /*000e*/ 	.short	(.L_5 - .L_4)
	.align		4
.L_4:
        /*0010*/ 	.word	index@(triton_poi_fused__native_batch_norm_legit_no_training_relu_9)
        /*0014*/ 	.word	0x00000000


	//----- nvinfo : EIATTR_FRAME_SIZE
	.align		4
.L_5:
        /*0018*/ 	.byte	0x04, 0x11
        /*001a*/ 	.short	(.L_7 - .L_6)
	.align		4
.L_6:
        /*001c*/ 	.word	index@(triton_poi_fused__native_batch_norm_legit_no_training_relu_9)
        /*0020*/ 	.word	0x00000000


	//----- nvinfo : EIATTR_MIN_STACK_SIZE
	.align		4
.L_7:
        /*0024*/ 	.byte	0x04, 0x12
        /*0026*/ 	.short	(.L_9 - .L_8)
	.align		4
.L_8:
        /*0028*/ 	.word	index@(triton_poi_fused__native_batch_norm_legit_no_training_relu_9)
        /*002c*/ 	.word	0x00000000
.L_9:


//--------------------- .nv.info.triton_poi_fused__native_batch_norm_legit_no_training_relu_9 --------------------------
	.section	.nv.info.triton_poi_fused__native_batch_norm_legit_no_training_relu_9,"",@"SHT_CUDA_INFO"
	.sectionflags	@""
	.align	4


	//----- nvinfo : EIATTR_CUDA_API_VERSION
	.align		4
        /*0000*/ 	.byte	0x04, 0x37
        /*0002*/ 	.short	(.L_11 - .L_10)
.L_10:
        /*0004*/ 	.word	0x0000007c


	//----- nvinfo : EIATTR_KPARAM_INFO
	.align		4
.L_11:
        /*0008*/ 	.byte	0x04, 0x17
        /*000a*/ 	.short	(.L_13 - .L_12)
.L_12:
        /*000c*/ 	.word	0x00000000
        /*0010*/ 	.short	0x0006
        /*0012*/ 	.short	0x0030
        /*0014*/ 	.byte	0x00, 0xf0, 0x11, 0x00


	//----- nvinfo : EIATTR_KPARAM_INFO
	.align		4
.L_13:
        /*0018*/ 	.byte	0x04, 0x17
        /*001a*/ 	.short	(.L_15 - .L_14)
.L_14:
        /*001c*/ 	.word	0x00000000
        /*0020*/ 	.short	0x0005
        /*0022*/ 	.short	0x0028
        /*0024*/ 	.byte	0x00, 0xf4, 0x21, 0x00


	//----- nvinfo : EIATTR_KPARAM_INFO
	.align		4
.L_15:
        /*0028*/ 	.byte	0x04, 0x17
        /*002a*/ 	.short	(.L_17 - .L_16)
.L_16:
        /*002c*/ 	.word	0x00000000
        /*0030*/ 	.short	0x0004
        /*0032*/ 	.short	0x0020
        /*0034*/ 	.byte	0x00, 0xf4, 0x21, 0x00


	//----- nvinfo : EIATTR_KPARAM_INFO
	.align		4
.L_17:
        /*0038*/ 	.byte	0x04, 0x17
        /*003a*/ 	.short	(.L_19 - .L_18)
.L_18:
        /*003c*/ 	.word	0x00000000
        /*0040*/ 	.short	0x0003
        /*0042*/ 	.short	0x0018
        /*0044*/ 	.byte	0x00, 0xf4, 0x21, 0x00


	//----- nvinfo : EIATTR_KPARAM_INFO
	.align		4
.L_19:
        /*0048*/ 	.byte	0x04, 0x17
        /*004a*/ 	.short	(.L_21 - .L_20)
.L_20:
        /*004c*/ 	.word	0x00000000
        /*0050*/ 	.short	0x0002
        /*0052*/ 	.short	0x0010
        /*0054*/ 	.byte	0x00, 0xf4, 0x21, 0x00


	//----- nvinfo : EIATTR_KPARAM_INFO
	.align		4
.L_21:
        /*0058*/ 	.byte	0x04, 0x17
        /*005a*/ 	.short	(.L_23 - .L_22)
.L_22:
        /*005c*/ 	.word	0x00000000
        /*0060*/ 	.short	0x0001
        /*0062*/ 	.short	0x0008
        /*0064*/ 	.byte	0x00, 0xf4, 0x21, 0x00


	//----- nvinfo : EIATTR_KPARAM_INFO
	.align		4
.L_23:
        /*0068*/ 	.byte	0x04, 0x17
        /*006a*/ 	.short	(.L_25 - .L_24)
.L_24:
        /*006c*/ 	.word	0x00000000
        /*0070*/ 	.short	0x0000
        /*0072*/ 	.short	0x0000
        /*0074*/ 	.byte	0x00, 0xf4, 0x21, 0x00


	//----- nvinfo : EIATTR_SPARSE_MMA_MASK
	.align		4
.L_25:
        /*0078*/ 	.byte	0x03, 0x50
        /*007a*/ 	.short	0x0000


	//----- nvinfo : EIATTR_MAXREG_COUNT
	.align		4
        /*007c*/ 	.byte	0x03, 0x1b
        /*007e*/ 	.short	0x00ff


	//----- nvinfo : EIATTR_EXIT_INSTR_OFFSETS
	.align		4
        /*0080*/ 	.byte	0x04, 0x1c
        /*0082*/ 	.short	(.L_27 - .L_26)


	//   ....[0]....
.L_26:
        /*0084*/ 	.word	0x00000400


	//----- nvinfo : EIATTR_REQNTID
	.align		4
.L_27:
        /*0088*/ 	.byte	0x04, 0x10
        /*008a*/ 	.short	(.L_29 - .L_28)
.L_28:
        /*008c*/ 	.word	0x00000080
        /*0090*/ 	.word	0x00000001
        /*0094*/ 	.word	0x00000001


	//----- nvinfo : EIATTR_CBANK_PARAM_SIZE
	.align		4
.L_29:
        /*0098*/ 	.byte	0x03, 0x19
        /*009a*/ 	.short	0x0034


	//----- nvinfo : EIATTR_PARAM_CBANK
	.align		4
        /*009c*/ 	.byte	0x04, 0x0a
        /*009e*/ 	.short	(.L_31 - .L_30)
	.align		4
.L_30:
        /*00a0*/ 	.word	index@(.nv.constant0.triton_poi_fused__native_batch_norm_legit_no_training_relu_9)
        /*00a4*/ 	.short	0x0210
        /*00a6*/ 	.short	0x0034


	//----- nvinfo : EIATTR_SW_WAR
	.align		4
.L_31:
        /*00a8*/ 	.byte	0x04, 0x36
        /*00aa*/ 	.short	(.L_33 - .L_32)
.L_32:
        /*00ac*/ 	.word	0x00000008
.L_33:


//--------------------- .nv.callgraph             --------------------------
	.section	.nv.callgraph,"",@"SHT_CUDA_CALLGRAPH"
	.align	4
	.sectionentsize	8
	.align		4
        /*0000*/ 	.word	0x00000000
	.align		4
        /*0004*/ 	.word	0xffffffff
	.align		4
        /*0008*/ 	.word	0x00000000
	.align		4
        /*000c*/ 	.word	0xfffffffe
	.align		4
        /*0010*/ 	.word	0x00000000
	.align		4
        /*0014*/ 	.word	0xfffffffd
	.align		4
        /*0018*/ 	.word	0x00000000
	.align		4
        /*001c*/ 	.word	0xfffffffc


//--------------------- .nv.constant4             --------------------------
	.section	.nv.constant4,"a",@progbits
	.align	8
	.align		8
.nv.constant4:
        /*0000*/ 	.dword	_$_str
	.align		8
        /*0008*/ 	.dword	_$_str_$_2


//--------------------- .text.triton_poi_fused__native_batch_norm_legit_no_training_relu_9 --------------------------
	.section	.text.triton_poi_fused__native_batch_norm_legit_no_training_relu_9,"ax",@progbits
	.align	128
        .global         triton_poi_fused__native_batch_norm_legit_no_training_relu_9
        .type           triton_poi_fused__native_batch_norm_legit_no_training_relu_9,@function
        .size           triton_poi_fused__native_batch_norm_legit_no_training_relu_9,(.L_x_1 - triton_poi_fused__native_batch_norm_legit_no_training_relu_9)
        .other          triton_poi_fused__native_batch_norm_legit_no_training_relu_9,@"STO_CUDA_ENTRY STV_DEFAULT"
triton_poi_fused__native_batch_norm_legit_no_training_relu_9:
.text.triton_poi_fused__native_batch_norm_legit_no_training_relu_9:
[----:B------:R-:W-:Y:S01]  /*0000*/  LDC R1, c[0x0][0x28] ;  /* 0x00000a00ff017b82 */ /* 0x000fe20000000800 */
[----:B------:R-:W1:Y:S07]  /*0010*/  S2R R0, SR_TID.X ;  /* 0x0000000000007919 */ /* 0x000e6e0000002100 */
[----:B------:R-:W2:Y:S01]  /*0020*/  LDC.64 R10, c[0x0][0x220] ;  /* 0x00008800ff0a7b82 */ /* 0x000ea20000000a00 */
[----:B------:R-:W-:Y:S01]  /*0030*/  ULDC.64 UR4, c[0x0][0x208] ;  /* 0x0000820000047ab9 */ /* 0x000fe20000000a00 */
[----:B------:R-:W3:Y:S06]  /*0040*/  S2R R5, SR_CTAID.X ;  /* 0x0000000000057919 */ /* 0x000eec0000002500 */
[----:B------:R-:W4:Y:S08]  /*0050*/  LDC.64 R8, c[0x0][0x218] ;  /* 0x00008600ff087b82 */ /* 0x000f300000000a00 */
[----:B------:R-:W5:Y:S08]  /*0060*/  LDC.64 R14, c[0x0][0x230] ;  /* 0x00008c00ff0e7b82 */ /* 0x000f700000000a00 */
[----:B------:R-:W4:Y:S01]  /*0070*/  LDC.64 R12, c[0x0][0x228] ;  /* 0x00008a00ff0c7b82 */ /* 0x000f220000000a00 */
[----:B-1----:R-:W-:-:S02]  /*0080*/  SHF.L.U32 R0, R0, 0x2, RZ ;  /* 0x0000000200007819 */ /* 0x002fc400000006ff */
[----:B---3--:R-:W-:Y:S02]  /*0090*/  SHF.R.S32.HI R3, RZ, 0x16, R5 ;  /* 0x00000016ff037819 */ /* 0x008fe40000011405 */
[----:B------:R-:W-:Y:S02]  /*00a0*/  LOP3.LUT R0, R0, 0x1fc, RZ, 0xc0, !PT ;  /* 0x000001fc00007812 */ /* 0x000fe400078ec0ff */
[----:B------:R-:W-:Y:S02]  /*00b0*/  SGXT R3, R3, 0x1 ;  /* 0x000000010303781a */ /* 0x000fe40000000200 */
[----:B------:R-:W-:Y:S02]  /*00c0*/  LEA R0, R5, R0, 0x9 ;  /* 0x0000000005007211 */ /* 0x000fe400078e48ff */
[----:B------:R-:W1:Y:S02]  /*00d0*/  LDC.64 R4, c[0x0][0x210] ;  /* 0x00008400ff047b82 */ /* 0x000e640000000a00 */
[----:B------:R-:W-:-:S04]  /*00e0*/  LEA.HI R3, R3, R0, RZ, 0x6 ;  /* 0x0000000003037211 */ /* 0x000fc800078f30ff */
[--C-:B------:R-:W-:Y:S02]  /*00f0*/  SHF.R.S32.HI R2, RZ, 0x6, R3.reuse ;  /* 0x00000006ff027819 */ /* 0x100fe40000011403 */
[----:B------:R-:W-:-:S04]  /*0100*/  SHF.R.S32.HI R3, RZ, 0x1f, R3 ;  /* 0x0000001fff037819 */ /* 0x000fc80000011403 */
[----:B------:R-:W-:-:S04]  /*0110*/  LEA.HI R3, R3, R2, RZ, 0x8 ;  /* 0x0000000203037211 */ /* 0x000fc800078f40ff */
[----:B------:R-:W-:-:S04]  /*0120*/  LOP3.LUT R3, R3, 0xffffff00, RZ, 0xc0, !PT ;  /* 0xffffff0003037812 */ /* 0x000fc800078ec0ff */
[----:B------:R-:W-:-:S05]  /*0130*/  IADD3 R3, R2, -R3, RZ ;  /* 0x8000000302037210 */ /* 0x000fca0007ffe0ff */
[----:B--2---:R-:W-:-:S06]  /*0140*/  IMAD.WIDE R10, R3, 0x4, R10 ;  /* 0x00000004030a7825 */ /* 0x004fcc00078e020a */
[----:B------:R-:W2:Y:S01]  /*0150*/  LDG.E.EL R10, desc[UR4][R10.64] ;  /* 0x000000040a0a7981 */ /* 0x000ea2000c2e1900 */
[----:B-1----:R-:W-:-:S04]  /*0160*/  IMAD.WIDE R4, R0, 0x4, R4 ;  /* 0x0000000400047825 */ /* 0x002fc800078e0204 */
[C---:B----4-:R-:W-:Y:S02]  /*0170*/  IMAD.WIDE R8, R3.reuse, 0x4, R8 ;  /* 0x0000000403087825 */ /* 0x050fe400078e0208 */
[----:B------:R-:W3:Y:S02]  /*0180*/  LDG.E.128 R4, desc[UR4][R4.64] ;  /* 0x0000000404047981 */ /* 0x000ee4000c1e1d00 */
[C---:B-----5:R-:W-:Y:S02]  /*0190*/  IMAD.WIDE R14, R3.reuse, 0x4, R14 ;  /* 0x00000004030e7825 */ /* 0x060fe400078e020e */
[----:B------:R1:W3:Y:S02]  /*01a0*/  LDG.E.EL R2, desc[UR4][R8.64] ;  /* 0x0000000408027981 */ /* 0x0002e4000c2e1900 */
[----:B0-----:R-:W-:Y:S02]  /*01b0*/  IMAD.WIDE R12, R3, 0x4, R12 ;  /* 0x00000004030c7825 */ /* 0x001fe400078e020c */
[----:B------:R-:W4:Y:S04]  /*01c0*/  LDG.E.EL R14, desc[UR4][R14.64] ;  /* 0x000000040e0e7981 */ /* 0x000f28000c2e1900 */
[----:B------:R0:W4:Y:S01]  /*01d0*/  LDG.E.EL R3, desc[UR4][R12.64] ;  /* 0x000000040c037981 */ /* 0x000122000c2e1900 */
[----:B------:R-:W-:Y:S01]  /*01e0*/  HFMA2.MMA R16, -RZ, RZ, 1.625, 0 ;  /* 0x3e800000ff107435 */ /* 0x000fe200000001ff */
[----:B-1----:R-:W1:Y:S02]  /*01f0*/  LDC.64 R8, c[0x0][0x238] ;  /* 0x00008e00ff087b82 */ /* 0x002e640000000a00 */
[----:B-1----:R-:W-:-:S04]  /*0200*/  IMAD.WIDE R8, R0, 0x4, R8 ;  /* 0x0000000400087825 */ /* 0x002fc800078e0208 */
[----:B--2---:R-:W-:-:S04]  /*0210*/  FADD R10, R10, 9.9999997473787516356e-06 ;  /* 0x3727c5ac0a0a7421 */ /* 0x004fc80000000000 */
[----:B------:R-:W1:Y:S02]  /*0220*/  MUFU.SQRT R11, R10 ;  /* 0x0000000a000b7308 */ /* 0x000e640000002000 */
[C---:B-1----:R-:W-:Y:S02]  /*0230*/  FSETP.GT.AND P0, PT, R11.reuse, 8.50705917302346158658e+37, PT ;  /* 0x7e8000000b00780b */ /* 0x042fe40003f04000 */
[----:B------:R-:W-:-:S11]  /*0240*/  FSETP.GEU.AND P1, PT, R11, 1.175494350822287508e-38, PT ;  /* 0x008000000b00780b */ /* 0x000fd60003f2e000 */
[----:B------:R-:W-:-:S04]  /*0250*/  @P0 FMUL R11, R11, 0.25 ;  /* 0x3e8000000b0b0820 */ /* 0x000fc80000400000 */
[----:B------:R-:W-:-:S06]  /*0260*/  @!P1 FMUL R11, R11, 16777216 ;  /* 0x4b8000000b0b9820 */ /* 0x000fcc0000400000 */
[----:B------:R-:W1:Y:S01]  /*0270*/  MUFU.RCP R11, R11 ;  /* 0x0000000b000b7308 */ /* 0x000e620000001000 */
[----:B0-----:R-:W-:Y:S01]  /*0280*/  FSEL R12, R16, 1, P0 ;  /* 0x3f800000100c7808 */ /* 0x001fe20000000000 */
[----:B---3--:R-:W-:-:S04]  /*0290*/  FADD R13, R4, -R2 ;  /* 0x80000002040d7221 */ /* 0x008fc80000000000 */
[----:B------:R-:W-:Y:S01]  /*02a0*/  @!P1 FMUL R12, R12, 16777216 ;  /* 0x4b8000000c0c9820 */ /* 0x000fe20000400000 */
[--C-:B------:R-:W-:Y:S01]  /*02b0*/  FADD R5, R5, -R2.reuse ;  /* 0x8000000205057221 */ /* 0x100fe20000000000 */
[--C-:B------:R-:W-:Y:S01]  /*02c0*/  FADD R15, R6, -R2.reuse ;  /* 0x80000002060f7221 */ /* 0x100fe20000000000 */
[----:B------:R-:W-:Y:S01]  /*02d0*/  FADD R7, R7, -R2 ;  /* 0x8000000207077221 */ /* 0x000fe20000000000 */
[----:B-1----:R-:W-:-:S04]  /*02e0*/  FMUL R12, R11, R12 ;  /* 0x0000000c0b0c7220 */ /* 0x002fc80000400000 */
[C---:B------:R-:W-:Y:S01]  /*02f0*/  FMUL R13, R12.reuse, R13 ;  /* 0x0000000d0c0d7220 */ /* 0x040fe20000400000 */
[C---:B------:R-:W-:Y:S01]  /*0300*/  FMUL R5, R12.reuse, R5 ;  /* 0x000000050c057220 */ /* 0x040fe20000400000 */
[C---:B------:R-:W-:Y:S01]  /*0310*/  FMUL R15, R12.reuse, R15 ;  /* 0x0000000f0c0f7220 */ /* 0x040fe20000400000 */
[----:B------:R-:W-:Y:S01]  /*0320*/  FMUL R7, R12, R7 ;  /* 0x000000070c077220 */ /* 0x000fe20000400000 */
[C-C-:B----4-:R-:W-:Y:S01]  /*0330*/  FFMA R13, R3.reuse, R13, R14.reuse ;  /* 0x0000000d030d7223 */ /* 0x150fe2000000000e */
[C-C-:B------:R-:W-:Y:S01]  /*0340*/  FFMA R5, R3.reuse, R5, R14.reuse ;  /* 0x0000000503057223 */ /* 0x140fe2000000000e */
[C-C-:B------:R-:W-:Y:S01]  /*0350*/  FFMA R15, R3.reuse, R15, R14.reuse ;  /* 0x0000000f030f7223 */ /* 0x140fe2000000000e */
[----:B------:R-:W-:Y:S02]  /*0360*/  FFMA R7, R3, R7, R14 ;  /* 0x0000000703077223 */ /* 0x000fe4000000000e */
[----:B------:R-:W-:Y:S02]  /*0370*/  FSETP.GEU.AND P3, PT, R13, RZ, PT ;  /* 0x000000ff0d00720b */ /* 0x000fe40003f6e000 */
[----:B------:R-:W-:-:S02]  /*0380*/  FSETP.GEU.AND P2, PT, R5, RZ, PT ;  /* 0x000000ff0500720b */ /* 0x000fc40003f4e000 */
[----:B------:R-:W-:Y:S02]  /*0390*/  FSETP.GEU.AND P1, PT, R15, RZ, PT ;  /* 0x000000ff0f00720b */ /* 0x000fe40003f2e000 */
[----:B------:R-:W-:Y:S02]  /*03a0*/  FSETP.GEU.AND P0, PT, R7, RZ, PT ;  /* 0x000000ff0700720b */ /* 0x000fe40003f0e000 */
[----:B------:R-:W-:Y:S02]  /*03b0*/  SEL R4, R13, RZ, P3 ;  /* 0x000000ff0d047207 */ /* 0x000fe40001800000 */
[----:B------:R-:W-:Y:S02]  /*03c0*/  SEL R5, R5, RZ, P2 ;  /* 0x000000ff05057207 */ /* 0x000fe40001000000 */
[----:B------:R-:W-:Y:S02]  /*03d0*/  SEL R6, R15, RZ, P1 ;  /* 0x000000ff0f067207 */ /* 0x000fe40000800000 */
[----:B------:R-:W-:-:S05]  /*03e0*/  SEL R7, R7, RZ, P0 ;  /* 0x000000ff07077207 */ /* 0x000fca0000000000 */
[----:B------:R-:W-:Y:S01]  /*03f0*/  STG.E.128 desc[UR4][R8.64], R4 ;  /* 0x0000000408007986 */ /* 0x000fe2000c101d04 */
[----:B------:R-:W-:Y:S05]  /*0400*/  EXIT ;  /* 0x000000000000794d */ /* 0x000fea0003800000 */
.L_x_0:
[----:B------:R-:W-:-:S00]  /*0410*/  BRA `(.L_x_0) ;  /* 0xfffffffc00fc7947 */ /* 0x000fc0000383ffff */
[----:B------:R-:W-:-:S00]  /*0420*/  NOP ;  /* 0x0000000000007918 */ /* 0x000fc00000000000 */
        /* <DEDUP_REMOVED lines=13> */
.L_x_1:


//--------------------- .nv.global.init           --------------------------
	.section	.nv.global.init,"aw",@progbits
.nv.global.init:
	.type		_$_str,@object
	.size		_$_str,(_$_str_$_2 - _$_str)
_$_str:
        /*0000*/ 	.byte	0x5f, 0x5f, 0x43, 0x55, 0x44, 0x41, 0x5f, 0x46, 0x54, 0x5a, 0x00
	.type		_$_str_$_2,@object
	.size		_$_str_$_2,(.L_1 - _$_str_$_2)
_$_str_$_2:
        /*000b*/ 	.byte	0x5f, 0x5f, 0x43, 0x55, 0x44, 0x41, 0x5f, 0x50, 0x52, 0x45, 0x43, 0x5f, 0x53, 0x51, 0x52, 0x54
        /*001b*/ 	.byte	0x00
.L_1:


//--------------------- .nv.constant0.triton_poi_fused__native_batch_norm_legit_no_training_relu_9 --------------------------
	.section	.nv.constant0.triton_poi_fused__native_batch_norm_legit_no_training_relu_9,"a",@progbits
	.sectionflags	@""
	.align	4
.nv.constant0.triton_poi_fused__native_batch_norm_legit_no_training_relu_9:
	.zero		580
